//
// Generated by NVIDIA NVVM Compiler
//
// Compiler Build ID: CL-36424714
// Cuda compilation tools, release 13.0, V13.0.88
// Based on NVVM 20.0.0
//

.version 9.0
.target sm_100
.address_size 64

	// .globl	_Z4doitii
// data1 has been demoted

.visible .entry _Z4doitii(
	.param .u32 _Z4doitii_param_0,
	.param .u32 _Z4doitii_param_1
)
{
	.reg .pred 	%p<3>;
	.reg .b32 	%r<22>;
	.reg .b32 	%f<97>;
	// demoted variable
	.shared .align 4 .b8 data1[4096];
	ld.param.u32 	%r13, [_Z4doitii_param_0];
	ld.param.u32 	%r14, [_Z4doitii_param_1];
	setp.ge.s32 	%p1, %r13, %r14;
	@%p1 bra 	$L__BB0_3;
	sub.s32 	%r21, %r13, %r14;
	shl.b32 	%r15, %r13, 7;
	mov.u32 	%r16, data1;
	add.s32 	%r17, %r15, %r16;
	add.s32 	%r20, %r17, 192;
	add.s32 	%r19, %r17, 64;
	add.s32 	%r18, %r17, 128;
$L__BB0_2:
	ld.shared.f32 	%f1, [%r19+-64];
	ld.shared.f32 	%f2, [%r18+-128];
	add.f32 	%f3, %f1, %f2;
	st.shared.f32 	[%r20+-192], %f3;
	ld.shared.f32 	%f4, [%r19+-60];
	ld.shared.f32 	%f5, [%r18+-120];
	add.f32 	%f6, %f4, %f5;
	st.shared.f32 	[%r20+-180], %f6;
	ld.shared.f32 	%f7, [%r19+-56];
	ld.shared.f32 	%f8, [%r18+-112];
	add.f32 	%f9, %f7, %f8;
	st.shared.f32 	[%r20+-168], %f9;
	ld.shared.f32 	%f10, [%r19+-52];
	ld.shared.f32 	%f11, [%r18+-104];
	add.f32 	%f12, %f10, %f11;
	st.shared.f32 	[%r20+-156], %f12;
	ld.shared.f32 	%f13, [%r19+-48];
	ld.shared.f32 	%f14, [%r18+-96];
	add.f32 	%f15, %f13, %f14;
	st.shared.f32 	[%r20+-144], %f15;
	ld.shared.f32 	%f16, [%r19+-44];
	ld.shared.f32 	%f17, [%r18+-88];
	add.f32 	%f18, %f16, %f17;
	st.shared.f32 	[%r20+-132], %f18;
	ld.shared.f32 	%f19, [%r19+-40];
	ld.shared.f32 	%f20, [%r18+-80];
	add.f32 	%f21, %f19, %f20;
	st.shared.f32 	[%r20+-120], %f21;
	ld.shared.f32 	%f22, [%r19+-36];
	ld.shared.f32 	%f23, [%r18+-72];
	add.f32 	%f24, %f22, %f23;
	st.shared.f32 	[%r20+-108], %f24;
	ld.shared.f32 	%f25, [%r19+-32];
	ld.shared.f32 	%f26, [%r18+-64];
	add.f32 	%f27, %f25, %f26;
	st.shared.f32 	[%r20+-96], %f27;
	ld.shared.f32 	%f28, [%r19+-28];
	ld.shared.f32 	%f29, [%r18+-56];
	add.f32 	%f30, %f28, %f29;
	st.shared.f32 	[%r20+-84], %f30;
	ld.shared.f32 	%f31, [%r19+-24];
	ld.shared.f32 	%f32, [%r18+-48];
	add.f32 	%f33, %f31, %f32;
	st.shared.f32 	[%r20+-72], %f33;
	ld.shared.f32 	%f34, [%r19+-20];
	ld.shared.f32 	%f35, [%r18+-40];
	add.f32 	%f36, %f34, %f35;
	st.shared.f32 	[%r20+-60], %f36;
	ld.shared.f32 	%f37, [%r19+-16];
	ld.shared.f32 	%f38, [%r18+-32];
	add.f32 	%f39, %f37, %f38;
	st.shared.f32 	[%r20+-48], %f39;
	ld.shared.f32 	%f40, [%r19+-12];
	ld.shared.f32 	%f41, [%r18+-24];
	add.f32 	%f42, %f40, %f41;
	st.shared.f32 	[%r20+-36], %f42;
	ld.shared.f32 	%f43, [%r19+-8];
	ld.shared.f32 	%f44, [%r18+-16];
	add.f32 	%f45, %f43, %f44;
	st.shared.f32 	[%r20+-24], %f45;
	ld.shared.f32 	%f46, [%r19+-4];
	ld.shared.f32 	%f47, [%r18+-8];
	add.f32 	%f48, %f46, %f47;
	st.shared.f32 	[%r20+-12], %f48;
	ld.shared.f32 	%f49, [%r19];
	ld.shared.f32 	%f50, [%r18];
	add.f32 	%f51, %f49, %f50;
	st.shared.f32 	[%r20], %f51;
	ld.shared.f32 	%f52, [%r19+4];
	ld.shared.f32 	%f53, [%r18+8];
	add.f32 	%f54, %f52, %f53;
	st.shared.f32 	[%r20+12], %f54;
	ld.shared.f32 	%f55, [%r19+8];
	ld.shared.f32 	%f56, [%r18+16];
	add.f32 	%f57, %f55, %f56;
	st.shared.f32 	[%r20+24], %f57;
	ld.shared.f32 	%f58, [%r19+12];
	ld.shared.f32 	%f59, [%r18+24];
	add.f32 	%f60, %f58, %f59;
	st.shared.f32 	[%r20+36], %f60;
	ld.shared.f32 	%f61, [%r19+16];
	ld.shared.f32 	%f62, [%r18+32];
	add.f32 	%f63, %f61, %f62;
	st.shared.f32 	[%r20+48], %f63;
	ld.shared.f32 	%f64, [%r19+20];
	ld.shared.f32 	%f65, [%r18+40];
	add.f32 	%f66, %f64, %f65;
	st.shared.f32 	[%r20+60], %f66;
	ld.shared.f32 	%f67, [%r19+24];
	ld.shared.f32 	%f68, [%r18+48];
	add.f32 	%f69, %f67, %f68;
	st.shared.f32 	[%r20+72], %f69;
	ld.shared.f32 	%f70, [%r19+28];
	ld.shared.f32 	%f71, [%r18+56];
	add.f32 	%f72, %f70, %f71;
	st.shared.f32 	[%r20+84], %f72;
	ld.shared.f32 	%f73, [%r19+32];
	ld.shared.f32 	%f74, [%r18+64];
	add.f32 	%f75, %f73, %f74;
	st.shared.f32 	[%r20+96], %f75;
	ld.shared.f32 	%f76, [%r19+36];
	ld.shared.f32 	%f77, [%r18+72];
	add.f32 	%f78, %f76, %f77;
	st.shared.f32 	[%r20+108], %f78;
	ld.shared.f32 	%f79, [%r19+40];
	ld.shared.f32 	%f80, [%r18+80];
	add.f32 	%f81, %f79, %f80;
	st.shared.f32 	[%r20+120], %f81;
	ld.shared.f32 	%f82, [%r19+44];
	ld.shared.f32 	%f83, [%r18+88];
	add.f32 	%f84, %f82, %f83;
	st.shared.f32 	[%r20+132], %f84;
	ld.shared.f32 	%f85, [%r19+48];
	ld.shared.f32 	%f86, [%r18+96];
	add.f32 	%f87, %f85, %f86;
	st.shared.f32 	[%r20+144], %f87;
	ld.shared.f32 	%f88, [%r19+52];
	ld.shared.f32 	%f89, [%r18+104];
	add.f32 	%f90, %f88, %f89;
	st.shared.f32 	[%r20+156], %f90;
	ld.shared.f32 	%f91, [%r19+56];
	ld.shared.f32 	%f92, [%r18+112];
	add.f32 	%f93, %f91, %f92;
	st.shared.f32 	[%r20+168], %f93;
	ld.shared.f32 	%f94, [%r19+60];
	ld.shared.f32 	%f95, [%r18+120];
	add.f32 	%f96, %f94, %f95;
	st.shared.f32 	[%r20+180], %f96;
	add.s32 	%r21, %r21, 1;
	setp.ne.s32 	%p2, %r21, 0;
	add.s32 	%r20, %r20, 128;
	add.s32 	%r19, %r19, 256;
	add.s32 	%r18, %r18, 384;
	@%p2 bra 	$L__BB0_2;
$L__BB0_3:
	ret;

}


// ===== COMPILED SASS (sm_100) =====

	.target	sm_100

	.elftype	@"ET_EXEC"


//--------------------- .note.nv.tkinfo           --------------------------
	.section	.note.nv.tkinfo,"",@"SHT_NOTE"
	.sectionflags	@"SHF_NOTE_NV_TKINFO"
	.tkinfo
        /*0018*/ 	.word	0x00000002
        /*0030*/ 	.string	""
        /*0030*/ 	.string	"ptxas"
        /*0030*/ 	.string	"Cuda compilation tools, release 13.0, V13.0.88"
        /*0030*/ 	.string	"Build cuda_13.0.r13.0/compiler.36424714_0"
        /*0030*/ 	.string	"-arch sm_100 -m 64 "



//--------------------- .note.nv.cuinfo           --------------------------
	.section	.note.nv.cuinfo,"",@"SHT_NOTE"
	.sectionflags	@"SHF_NOTE_NV_CUINFO"
        /*0018*/ 	.short	0x0002
        /*001a*/ 	.short	0x0064
        /*001c*/ 	.short	0x0082
	.zero		2


//--------------------- .nv.info                  --------------------------
	.section	.nv.info,"",@"SHT_CUDA_INFO"
	.align	4


	//----- nvinfo : EIATTR_REGCOUNT
	.align		4
        /*0000*/ 	.byte	0x04, 0x2f
        /*0002*/ 	.short	(.L_1 - .L_0)
	.align		4
.L_0:
        /*0004*/ 	.word	index@(_Z4doitii)
        /*0008*/ 	.word	0x0000000e


	//----- nvinfo : EIATTR_FRAME_SIZE
	.align		4
.L_1:
        /*000c*/ 	.byte	0x04, 0x11
        /*000e*/ 	.short	(.L_3 - .L_2)
	.align		4
.L_2:
        /*0010*/ 	.word	index@(_Z4doitii)
        /*0014*/ 	.word	0x00000000


	//----- nvinfo : EIATTR_MIN_STACK_SIZE
	.align		4
.L_3:
        /*0018*/ 	.byte	0x04, 0x12
        /*001a*/ 	.short	(.L_5 - .L_4)
	.align		4
.L_4:
        /*001c*/ 	.word	index@(_Z4doitii)
        /*0020*/ 	.word	0x00000000
.L_5:


//--------------------- .nv.compat                --------------------------
	.section	.nv.compat,"",@"SHT_CUDA_COMPAT_INFO"
	.align	4
        /*0000*/ 	.byte	0x02, 0x09, 0x00, 0x00, 0x02, 0x02, 0x01, 0x00, 0x02, 0x05, 0x05, 0x00, 0x03, 0x07, 0x01, 0x01
        /*0010*/ 	.byte	0x02, 0x03, 0x00, 0x00, 0x02, 0x06, 0x01, 0x00, 0x04, 0x0b, 0x08, 0x00, 0x09, 0x00, 0x00, 0x00
        /*0020*/ 	.byte	0x00, 0x00, 0x00, 0x00


//--------------------- .nv.info._Z4doitii        --------------------------
	.section	.nv.info._Z4doitii,"",@"SHT_CUDA_INFO"
	.sectionflags	@""
	.align	4


	//----- nvinfo : EIATTR_CUDA_API_VERSION
	.align		4
        /*0000*/ 	.byte	0x04, 0x37
        /*0002*/ 	.short	(.L_7 - .L_6)
.L_6:
        /*0004*/ 	.word	0x00000082


	//----- nvinfo : EIATTR_KPARAM_INFO
	.align		4
.L_7:
        /*0008*/ 	.byte	0x04, 0x17
        /*000a*/ 	.short	(.L_9 - .L_8)
.L_8:
        /*000c*/ 	.word	0x00000000
        /*0010*/ 	.short	0x0001
        /*0012*/ 	.short	0x0004
        /*0014*/ 	.byte	0x00, 0xf0, 0x11, 0x00


	//----- nvinfo : EIATTR_KPARAM_INFO
	.align		4
.L_9:
        /*0018*/ 	.byte	0x04, 0x17
        /*001a*/ 	.short	(.L_11 - .L_10)
.L_10:
        /*001c*/ 	.word	0x00000000
        /*0020*/ 	.short	0x0000
        /*0022*/ 	.short	0x0000
        /*0024*/ 	.byte	0x00, 0xf0, 0x11, 0x00


	//----- nvinfo : EIATTR_SPARSE_MMA_MASK
	.align		4
.L_11:
        /*0028*/ 	.byte	0x03, 0x50
        /*002a*/ 	.short	0x0000


	//----- nvinfo : EIATTR_MAXREG_COUNT
	.align		4
        /*002c*/ 	.byte	0x03, 0x1b
        /*002e*/ 	.short	0x00ff


	//----- nvinfo : EIATTR_MERCURY_ISA_VERSION
	.align		4
        /*0030*/ 	.byte	0x03, 0x5f
        /*0032*/ 	.short	0x0101


	//----- nvinfo : EIATTR_VRC_CTA_INIT_COUNT
	.align		4
        /*0034*/ 	.byte	0x02, 0x4a
	.zero		1
	.zero		1


	//----- nvinfo : EIATTR_EXIT_INSTR_OFFSETS
	.align		4
        /*0038*/ 	.byte	0x04, 0x1c
        /*003a*/ 	.short	(.L_13 - .L_12)


	//   ....[0]....
.L_12:
        /*003c*/ 	.word	0x00000030


	//   ....[1]....
        /*0040*/ 	.word	0x00000920


	//----- nvinfo : EIATTR_CBANK_PARAM_SIZE
	.align		4
.L_13:
        /*0044*/ 	.byte	0x03, 0x19
        /*0046*/ 	.short	0x0008


	//----- nvinfo : EIATTR_PARAM_CBANK
	.align		4
        /*0048*/ 	.byte	0x04, 0x0a
        /*004a*/ 	.short	(.L_15 - .L_14)
	.align		4
.L_14:
        /*004c*/ 	.word	index@(.nv.constant0._Z4doitii)
        /*0050*/ 	.short	0x0380
        /*0052*/ 	.short	0x0008


	//----- nvinfo : EIATTR_SW_WAR
	.align		4
.L_15:
        /*0054*/ 	.byte	0x04, 0x36
        /*0056*/ 	.short	(.L_17 - .L_16)
.L_16:
        /*0058*/ 	.word	0x00000008
.L_17:


//--------------------- .nv.callgraph             --------------------------
	.section	.nv.callgraph,"",@"SHT_CUDA_CALLGRAPH"
	.align	4
	.sectionentsize	8
	.align		4
        /*0000*/ 	.word	0x00000000
	.align		4
        /*0004*/ 	.word	0xffffffff
	.align		4
        /*0008*/ 	.word	0x00000000
	.align		4
        /*000c*/ 	.word	0xfffffffe
	.align		4
        /*0010*/ 	.word	0x00000000
	.align		4
        /*0014*/ 	.word	0xfffffffd
	.align		4
        /*0018*/ 	.word	0x00000000
	.align		4
        /*001c*/ 	.word	0xfffffffc


//--------------------- .text._Z4doitii           --------------------------
	.section	.text._Z4doitii,"ax",@progbits
	.align	128
        .global         _Z4doitii
        .type           _Z4doitii,@function
        .size           _Z4doitii,(.L_x_2 - _Z4doitii)
        .other          _Z4doitii,@"STO_CUDA_ENTRY STV_DEFAULT"
_Z4doitii:
.text._Z4doitii:
[----:B------:R-:W-:Y:S08]  /*0000*/  LDC R1, c[0x0][0x37c] ;  /* 0x0000df00ff017b82 */ /* 0x000ff00000000800 */
[----:B------:R-:W0:Y:S02]  /*0010*/  LDC.64 R6, c[0x0][0x380] ;  /* 0x0000e000ff067b82 */ /* 0x000e240000000a00 */
[----:B0-----:R-:W-:-:S13]  /*0020*/  ISETP.GE.AND P0, PT, R6, R7, PT ;  /* 0x000000070600720c */ /* 0x001fda0003f06270 */
[----:B------:R-:W-:Y:S05]  /*0030*/  @P0 EXIT ;  /* 0x000000000000094d */ /* 0x000fea0003800000 */
[----:B------:R-:W0:Y:S01]  /*0040*/  S2R R3, SR_CgaCtaId ;  /* 0x0000000000037919 */ /* 0x000e220000008800 */
[----:B------:R-:W-:-:S04]  /*0050*/  MOV R0, 0x400 ;  /* 0x0000040000007802 */ /* 0x000fc80000000f00 */
[----:B0-----:R-:W-:-:S04]  /*0060*/  LEA R3, R3, R0, 0x18 ;  /* 0x0000000003037211 */ /* 0x001fc800078ec0ff */
[C---:B------:R-:W-:Y:S02]  /*0070*/  LEA R4, R6.reuse, R3, 0x7 ;  /* 0x0000000306047211 */ /* 0x040fe400078e38ff */
[----:B------:R-:W-:Y:S02]  /*0080*/  IADD3 R3, PT, PT, R6, -R7, RZ ;  /* 0x8000000706037210 */ /* 0x000fe40007ffe0ff */
[C---:B------:R-:W-:Y:S02]  /*0090*/  IADD3 R2, PT, PT, R4.reuse, 0xc0, RZ ;  /* 0x000000c004027810 */ /* 0x040fe40007ffe0ff */
[C---:B------:R-:W-:Y:S02]  /*00a0*/  IADD3 R0, PT, PT, R4.reuse, 0x40, RZ ;  /* 0x0000004004007810 */ /* 0x040fe40007ffe0ff */
[----:B------:R-:W-:-:S07]  /*00b0*/  IADD3 R4, PT, PT, R4, 0x80, RZ ;  /* 0x0000008004047810 */ /* 0x000fce0007ffe0ff */
.L_x_0:
[----:B------:R-:W-:Y:S01]  /*00c0*/  LDS R5, [R0+-0x40] ;  /* 0xffffc00000057984 */ /* 0x000fe20000000800 */
[----:B------:R-:W-:-:S03]  /*00d0*/  IADD3 R3, PT, PT, R3, 0x1, RZ ;  /* 0x0000000103037810 */ /* 0x000fc60007ffe0ff */
[----:B------:R-:W0:Y:S01]  /*00e0*/  LDS R6, [R4+-0x80] ;  /* 0xffff800004067984 */ /* 0x000e220000000800 */
[----:B------:R-:W-:Y:S01]  /*00f0*/  ISETP.NE.AND P0, PT, R3, RZ, PT ;  /* 0x000000ff0300720c */ /* 0x000fe20003f05270 */
[----:B0-----:R-:W-:-:S05]  /*0100*/  FADD R5, R5, R6 ;  /* 0x0000000605057221 */ /* 0x001fca0000000000 */
[----:B------:R-:W-:Y:S04]  /*0110*/  STS [R2+-0xc0], R5 ;  /* 0xffff400502007388 */ /* 0x000fe80000000800 */
[----:B------:R-:W-:Y:S04]  /*0120*/  LDS R6, [R0+-0x3c] ;  /* 0xffffc40000067984 */ /* 0x000fe80000000800 */
[----:B------:R-:W0:Y:S02]  /*0130*/  LDS R7, [R4+-0x78] ;  /* 0xffff880004077984 */ /* 0x000e240000000800 */
        /* <DEDUP_REMOVED lines=58> */
[----:B------:R-:W-:Y:S04]  /*04e0*/  LDS R5, [R0] ;  /* 0x0000000000057984 */ /* 0x000fe80000000800 */
[----:B------:R-:W0:Y:S02]  /*04f0*/  LDS R6, [R4] ;  /* 0x0000000004067984 */ /* 0x000e240000000800 */
[----:B0-----:R-:W-:-:S05]  /*0500*/  FADD R5, R5, R6 ;  /* 0x0000000605057221 */ /* 0x001fca0000000000 */
[----:B------:R-:W-:Y:S04]  /*0510*/  STS [R2], R5 ;  /* 0x0000000502007388 */ /* 0x000fe80000000800 */
[----:B------:R-:W-:Y:S04]  /*0520*/  LDS R6, [R0+0x4] ;  /* 0x0000040000067984 */ /* 0x000fe80000000800 */
[----:B------:R-:W0:Y:S02]  /*0530*/  LDS R7, [R4+0x8] ;  /* 0x0000080004077984 */ /* 0x000e240000000800 */
[----:B0-----:R-:W-:-:S05]  /*0540*/  FADD R7, R6, R7 ;  /* 0x0000000706077221 */ /* 0x001fca0000000000 */
[----:B------:R-:W-:Y:S04]  /*0550*/  STS [R2+0xc], R7 ;  /* 0x00000c0702007388 */ /* 0x000fe80000000800 */
        /* <DEDUP_REMOVED lines=52> */
[----:B------:R0:W-:Y:S04]  /*08a0*/  LDS R6, [R0+0x3c] ;  /* 0x00003c0000067984 */ /* 0x0001e80000000800 */
[----:B------:R1:W2:Y:S01]  /*08b0*/  LDS R11, [R4+0x78] ;  /* 0x00007800040b7984 */ /* 0x0002a20000000800 */
[----:B0-----:R-:W-:Y:S02]  /*08c0*/  IADD3 R0, PT, PT, R0, 0x100, RZ ;  /* 0x0000010000007810 */ /* 0x001fe40007ffe0ff */
[----:B-1----:R-:W-:Y:S01]  /*08d0*/  IADD3 R4, PT, PT, R4, 0x180, RZ ;  /* 0x0000018004047810 */ /* 0x002fe20007ffe0ff */
[----:B--2---:R-:W-:-:S05]  /*08e0*/  FADD R11, R6, R11 ;  /* 0x0000000b060b7221 */ /* 0x004fca0000000000 */
[----:B------:R0:W-:Y:S02]  /*08f0*/  STS [R2+0xb4], R11 ;  /* 0x0000b40b02007388 */ /* 0x0001e40000000800 */
[----:B0-----:R-:W-:Y:S01]  /*0900*/  IADD3 R2, PT, PT, R2, 0x80, RZ ;  /* 0x0000008002027810 */ /* 0x001fe20007ffe0ff */
[----:B------:R-:W-:Y:S06]  /*0910*/  @P0 BRA `(.L_x_0) ;  /* 0xfffffff400e80947 */ /* 0x000fec000383ffff */
[----:B------:R-:W-:Y:S05]  /*0920*/  EXIT ;  /* 0x000000000000794d */ /* 0x000fea0003800000 */
.L_x_1:
[----:B------:R-:W-:-:S00]  /*0930*/  BRA `(.L_x_1) ;  /* 0xfffffffc00fc7947 */ /* 0x000fc0000383ffff */
[----:B------:R-:W-:-:S00]  /*0940*/  NOP ;  /* 0x0000000000007918 */ /* 0x000fc00000000000 */
        /* <DEDUP_REMOVED lines=11> */
.L_x_2:


//--------------------- .nv.shared._Z4doitii      --------------------------
	.section	.nv.shared._Z4doitii,"aw",@nobits
	.sectionflags	@""
	.align	4
.nv.shared._Z4doitii:
	.zero		5120


//--------------------- .nv.shared.reserved.0     --------------------------
	.section	.nv.shared.reserved.0,"aw",@nobits
	.weak		__nv_reservedSMEM_offset_0_alias
	.size		__nv_reservedSMEM_offset_0_alias, 0, 64
	.other		__nv_reservedSMEM_offset_0_alias,@"STO_CUDA_RESERVED_SHARED STV_DEFAULT"
__nv_reservedSMEM_offset_0_alias:
	.zero		0
	.zero		64


//--------------------- .nv.constant0._Z4doitii   --------------------------
	.section	.nv.constant0._Z4doitii,"a",@progbits
	.sectionflags	@""
	.align	4
.nv.constant0._Z4doitii:
	.zero		904


//--------------------- SYMBOLS --------------------------

	.type		.nv.reservedSmem.offset0,@object
	.size		.nv.reservedSmem.offset0,0x4
	.type		.nv.reservedSmem.cap,@object
	.size		.nv.reservedSmem.cap,0x4
